//
// Generated by NVIDIA NVVM Compiler
//
// Compiler Build ID: CL-36424714
// Cuda compilation tools, release 13.0, V13.0.88
// Based on NVVM 20.0.0
//

.version 9.0
.target sm_100
.address_size 64

	// .globl	default_function_kernel
.global .align 4 .b8 __cudart_i2opi_f[24] = {65, 144, 67, 60, 153, 149, 98, 219, 192, 221, 52, 245, 209, 87, 39, 252, 41, 21, 68, 78, 110, 131, 249, 162};

.visible .entry default_function_kernel(
	.param .u64 .ptr .align 1 default_function_kernel_param_0,
	.param .u64 .ptr .align 1 default_function_kernel_param_1
)
.maxntid 9
{
	.local .align 4 .b8 	__local_depot0[28];
	.reg .b64 	%SP;
	.reg .b64 	%SPL;
	.reg .pred 	%p<9>;
	.reg .b32 	%r<42>;
	.reg .b32 	%f<28>;
	.reg .b64 	%rd<29>;
	.reg .b64 	%fd<3>;

	mov.u64 	%SPL, __local_depot0;
	ld.param.u64 	%rd9, [default_function_kernel_param_0];
	ld.param.u64 	%rd10, [default_function_kernel_param_1];
	cvta.to.global.u64 	%rd11, %rd10;
	add.u64 	%rd1, %SPL, 0;
	mov.u32 	%r16, %ctaid.x;
	mov.u32 	%r17, %tid.x;
	mad.lo.s32 	%r1, %r16, 9, %r17;
	mul.wide.u32 	%rd13, %r1, 4;
	add.s64 	%rd14, %rd11, %rd13;
	ld.global.nc.f32 	%f1, [%rd14];
	mul.f32 	%f7, %f1, 0f3F22F983;
	cvt.rni.s32.f32 	%r41, %f7;
	cvt.rn.f32.s32 	%f8, %r41;
	fma.rn.f32 	%f9, %f8, 0fBFC90FDA, %f1;
	fma.rn.f32 	%f10, %f8, 0fB3A22168, %f9;
	fma.rn.f32 	%f27, %f8, 0fA7C234C5, %f10;
	abs.f32 	%f3, %f1;
	setp.ltu.f32 	%p1, %f3, 0f47CE4780;
	@%p1 bra 	$L__BB0_8;
	setp.neu.f32 	%p2, %f3, 0f7F800000;
	@%p2 bra 	$L__BB0_3;
	mov.f32 	%f13, 0f00000000;
	mul.rn.f32 	%f27, %f1, %f13;
	mov.b32 	%r41, 0;
	bra.uni 	$L__BB0_8;
$L__BB0_3:
	mov.b32 	%r3, %f1;
	shl.b32 	%r19, %r3, 8;
	or.b32  	%r4, %r19, -2147483648;
	mov.b64 	%rd28, 0;
	mov.b32 	%r38, 0;
	mov.u64 	%rd26, __cudart_i2opi_f;
	mov.u64 	%rd27, %rd1;
$L__BB0_4:
	.pragma "nounroll";
	ld.global.nc.u32 	%r20, [%rd26];
	mad.wide.u32 	%rd17, %r20, %r4, %rd28;
	shr.u64 	%rd28, %rd17, 32;
	st.local.u32 	[%rd27], %rd17;
	add.s32 	%r38, %r38, 1;
	add.s64 	%rd27, %rd27, 4;
	add.s64 	%rd26, %rd26, 4;
	setp.ne.s32 	%p3, %r38, 6;
	@%p3 bra 	$L__BB0_4;
	shr.u32 	%r21, %r3, 23;
	st.local.u32 	[%rd1+24], %rd28;
	and.b32  	%r7, %r21, 31;
	and.b32  	%r22, %r21, 224;
	add.s32 	%r23, %r22, -128;
	shr.u32 	%r24, %r23, 5;
	mul.wide.u32 	%rd18, %r24, 4;
	sub.s64 	%rd8, %rd1, %rd18;
	ld.local.u32 	%r39, [%rd8+24];
	ld.local.u32 	%r40, [%rd8+20];
	setp.eq.s32 	%p4, %r7, 0;
	@%p4 bra 	$L__BB0_7;
	shf.l.wrap.b32 	%r39, %r40, %r39, %r7;
	ld.local.u32 	%r25, [%rd8+16];
	shf.l.wrap.b32 	%r40, %r25, %r40, %r7;
$L__BB0_7:
	shr.u32 	%r26, %r39, 30;
	shf.l.wrap.b32 	%r27, %r40, %r39, 2;
	shl.b32 	%r28, %r40, 2;
	shr.u32 	%r29, %r27, 31;
	add.s32 	%r30, %r29, %r26;
	neg.s32 	%r31, %r30;
	setp.lt.s32 	%p5, %r3, 0;
	selp.b32 	%r41, %r31, %r30, %p5;
	xor.b32  	%r32, %r27, %r3;
	shr.s32 	%r33, %r27, 31;
	xor.b32  	%r34, %r33, %r27;
	xor.b32  	%r35, %r33, %r28;
	cvt.u64.u32 	%rd19, %r34;
	shl.b64 	%rd20, %rd19, 32;
	cvt.u64.u32 	%rd21, %r35;
	or.b64  	%rd22, %rd20, %rd21;
	cvt.rn.f64.s64 	%fd1, %rd22;
	mul.f64 	%fd2, %fd1, 0d3BF921FB54442D19;
	cvt.rn.f32.f64 	%f11, %fd2;
	neg.f32 	%f12, %f11;
	setp.lt.s32 	%p6, %r32, 0;
	selp.f32 	%f27, %f12, %f11, %p6;
$L__BB0_8:
	cvta.to.global.u64 	%rd23, %rd9;
	mul.f32 	%f14, %f27, %f27;
	fma.rn.f32 	%f15, %f14, 0f3C190000, 0f3B560000;
	fma.rn.f32 	%f16, %f15, %f14, 0f3CC70000;
	fma.rn.f32 	%f17, %f16, %f14, 0f3D5B0000;
	fma.rn.f32 	%f18, %f17, %f14, 0f3E089438;
	fma.rn.f32 	%f19, %f18, %f14, 0f3EAAAA88;
	mul.rn.f32 	%f20, %f14, %f27;
	fma.rn.f32 	%f21, %f19, %f20, %f27;
	abs.f32 	%f22, %f27;
	setp.eq.f32 	%p7, %f22, 0f3A00B43C;
	selp.f32 	%f23, %f27, %f21, %p7;
	and.b32  	%r37, %r41, 1;
	setp.eq.b32 	%p8, %r37, 1;
	neg.f32 	%f24, %f23;
	rcp.approx.ftz.f32 	%f25, %f24;
	selp.f32 	%f26, %f25, %f23, %p8;
	add.s64 	%rd25, %rd23, %rd13;
	st.global.f32 	[%rd25], %f26;
	ret;

}


// ===== COMPILED SASS (sm_100) =====

	.target	sm_100

	.elftype	@"ET_EXEC"


//--------------------- .note.nv.tkinfo           --------------------------
	.section	.note.nv.tkinfo,"",@"SHT_NOTE"
	.sectionflags	@"SHF_NOTE_NV_TKINFO"
	.tkinfo
        /*0018*/ 	.word	0x00000002
        /*0030*/ 	.string	""
        /*0030*/ 	.string	"ptxas"
        /*0030*/ 	.string	"Cuda compilation tools, release 13.0, V13.0.88"
        /*0030*/ 	.string	"Build cuda_13.0.r13.0/compiler.36424714_0"
        /*0030*/ 	.string	"-arch sm_100 -m 64 "



//--------------------- .note.nv.cuinfo           --------------------------
	.section	.note.nv.cuinfo,"",@"SHT_NOTE"
	.sectionflags	@"SHF_NOTE_NV_CUINFO"
        /*0018*/ 	.short	0x0002
        /*001a*/ 	.short	0x0064
        /*001c*/ 	.short	0x0082
	.zero		2


//--------------------- .nv.info                  --------------------------
	.section	.nv.info,"",@"SHT_CUDA_INFO"
	.align	4


	//----- nvinfo : EIATTR_REGCOUNT
	.align		4
        /*0000*/ 	.byte	0x04, 0x2f
        /*0002*/ 	.short	(.L_2 - .L_1)
	.align		4
.L_1:
        /*0004*/ 	.word	index@(default_function_kernel)
        /*0008*/ 	.word	0x00000012


	//----- nvinfo : EIATTR_FRAME_SIZE
	.align		4
.L_2:
        /*000c*/ 	.byte	0x04, 0x11
        /*000e*/ 	.short	(.L_4 - .L_3)
	.align		4
.L_3:
        /*0010*/ 	.word	index@(default_function_kernel)
        /*0014*/ 	.word	0x00000000


	//----- nvinfo : EIATTR_MIN_STACK_SIZE
	.align		4
.L_4:
        /*0018*/ 	.byte	0x04, 0x12
        /*001a*/ 	.short	(.L_6 - .L_5)
	.align		4
.L_5:
        /*001c*/ 	.word	index@(default_function_kernel)
        /*0020*/ 	.word	0x00000000
.L_6:


//--------------------- .nv.compat                --------------------------
	.section	.nv.compat,"",@"SHT_CUDA_COMPAT_INFO"
	.align	4
        /*0000*/ 	.byte	0x02, 0x09, 0x00, 0x00, 0x02, 0x02, 0x01, 0x00, 0x02, 0x05, 0x05, 0x00, 0x03, 0x07, 0x01, 0x01
        /*0010*/ 	.byte	0x02, 0x03, 0x00, 0x00, 0x02, 0x06, 0x01, 0x00, 0x04, 0x0b, 0x08, 0x00, 0x01, 0x00, 0x00, 0x00
        /*0020*/ 	.byte	0x00, 0x00, 0x00, 0x00


//--------------------- .nv.info.default_function_kernel --------------------------
	.section	.nv.info.default_function_kernel,"",@"SHT_CUDA_INFO"
	.sectionflags	@""
	.align	4


	//----- nvinfo : EIATTR_CUDA_API_VERSION
	.align		4
        /*0000*/ 	.byte	0x04, 0x37
        /*0002*/ 	.short	(.L_8 - .L_7)
.L_7:
        /*0004*/ 	.word	0x00000082


	//----- nvinfo : EIATTR_KPARAM_INFO
	.align		4
.L_8:
        /*0008*/ 	.byte	0x04, 0x17
        /*000a*/ 	.short	(.L_10 - .L_9)
.L_9:
        /*000c*/ 	.word	0x00000000
        /*0010*/ 	.short	0x0001
        /*0012*/ 	.short	0x0008
        /*0014*/ 	.byte	0x00, 0xf5, 0x21, 0x00


	//----- nvinfo : EIATTR_KPARAM_INFO
	.align		4
.L_10:
        /*0018*/ 	.byte	0x04, 0x17
        /*001a*/ 	.short	(.L_12 - .L_11)
.L_11:
        /*001c*/ 	.word	0x00000000
        /*0020*/ 	.short	0x0000
        /*0022*/ 	.short	0x0000
        /*0024*/ 	.byte	0x00, 0xf5, 0x21, 0x00


	//----- nvinfo : EIATTR_SPARSE_MMA_MASK
	.align		4
.L_12:
        /*0028*/ 	.byte	0x03, 0x50
        /*002a*/ 	.short	0x0000


	//----- nvinfo : EIATTR_MAXREG_COUNT
	.align		4
        /*002c*/ 	.byte	0x03, 0x1b
        /*002e*/ 	.short	0x00ff


	//----- nvinfo : EIATTR_MERCURY_ISA_VERSION
	.align		4
        /*0030*/ 	.byte	0x03, 0x5f
        /*0032*/ 	.short	0x0101


	//----- nvinfo : EIATTR_VRC_CTA_INIT_COUNT
	.align		4
        /*0034*/ 	.byte	0x02, 0x4a
	.zero		1
	.zero		1


	//----- nvinfo : EIATTR_EXIT_INSTR_OFFSETS
	.align		4
        /*0038*/ 	.byte	0x04, 0x1c
        /*003a*/ 	.short	(.L_14 - .L_13)


	//   ....[0]....
.L_13:
        /*003c*/ 	.word	0x00000830


	//----- nvinfo : EIATTR_MAX_THREADS
	.align		4
.L_14:
        /*0040*/ 	.byte	0x04, 0x05
        /*0042*/ 	.short	(.L_16 - .L_15)
.L_15:
        /*0044*/ 	.word	0x00000009
        /*0048*/ 	.word	0x00000001
        /*004c*/ 	.word	0x00000001


	//----- nvinfo : EIATTR_CRS_STACK_SIZE
	.align		4
.L_16:
        /*0050*/ 	.byte	0x04, 0x1e
        /*0052*/ 	.short	(.L_18 - .L_17)
.L_17:
        /*0054*/ 	.word	0x00000000


	//----- nvinfo : EIATTR_CBANK_PARAM_SIZE
	.align		4
.L_18:
        /*0058*/ 	.byte	0x03, 0x19
        /*005a*/ 	.short	0x0010


	//----- nvinfo : EIATTR_PARAM_CBANK
	.align		4
        /*005c*/ 	.byte	0x04, 0x0a
        /*005e*/ 	.short	(.L_20 - .L_19)
	.align		4
.L_19:
        /*0060*/ 	.word	index@(.nv.constant0.default_function_kernel)
        /*0064*/ 	.short	0x0380
        /*0066*/ 	.short	0x0010


	//----- nvinfo : EIATTR_SW_WAR
	.align		4
.L_20:
        /*0068*/ 	.byte	0x04, 0x36
        /*006a*/ 	.short	(.L_22 - .L_21)
.L_21:
        /*006c*/ 	.word	0x00000008
.L_22:


//--------------------- .nv.callgraph             --------------------------
	.section	.nv.callgraph,"",@"SHT_CUDA_CALLGRAPH"
	.align	4
	.sectionentsize	8
	.align		4
        /*0000*/ 	.word	0x00000000
	.align		4
        /*0004*/ 	.word	0xffffffff
	.align		4
        /*0008*/ 	.word	0x00000000
	.align		4
        /*000c*/ 	.word	0xfffffffe
	.align		4
        /*0010*/ 	.word	0x00000000
	.align		4
        /*0014*/ 	.word	0xfffffffd
	.align		4
        /*0018*/ 	.word	0x00000000
	.align		4
        /*001c*/ 	.word	0xfffffffc


//--------------------- .nv.constant4             --------------------------
	.section	.nv.constant4,"a",@progbits
	.align	8
	.align		8
.nv.constant4:
        /*0000*/ 	.dword	__cudart_i2opi_f


//--------------------- .text.default_function_kernel --------------------------
	.section	.text.default_function_kernel,"ax",@progbits
	.align	128
        .global         default_function_kernel
        .type           default_function_kernel,@function
        .size           default_function_kernel,(.L_x_6 - default_function_kernel)
        .other          default_function_kernel,@"STO_CUDA_ENTRY STV_DEFAULT"
default_function_kernel:
.text.default_function_kernel:
[----:B------:R-:W-:Y:S01]  /*0000*/  LDC R1, c[0x0][0x37c] ;  /* 0x0000df00ff017b82 */ /* 0x000fe20000000800 */
[----:B------:R-:W0:Y:S07]  /*0010*/  S2R R0, SR_CTAID.X ;  /* 0x0000000000007919 */ /* 0x000e2e0000002500 */
[----:B------:R-:W1:Y:S01]  /*0020*/  LDC.64 R2, c[0x0][0x388] ;  /* 0x0000e200ff027b82 */ /* 0x000e620000000a00 */
[----:B------:R-:W2:Y:S01]  /*0030*/  LDCU.64 UR6, c[0x0][0x358] ;  /* 0x00006b00ff0677ac */ /* 0x000ea20008000a00 */
[----:B------:R-:W0:Y:S02]  /*0040*/  S2R R5, SR_TID.X ;  /* 0x0000000000057919 */ /* 0x000e240000002100 */
[----:B0-----:R-:W-:-:S04]  /*0050*/  IMAD R0, R0, 0x9, R5 ;  /* 0x0000000900007824 */ /* 0x001fc800078e0205 */
[----:B-1----:R-:W-:-:S05]  /*0060*/  IMAD.WIDE.U32 R2, R0, 0x4, R2 ;  /* 0x0000000400027825 */ /* 0x002fca00078e0002 */
[----:B--2---:R-:W2:Y:S01]  /*0070*/  LDG.E.CONSTANT R6, desc[UR6][R2.64] ;  /* 0x0000000602067981 */ /* 0x004ea2000c1e9900 */
[----:B------:R-:W-:Y:S01]  /*0080*/  BSSY.RECONVERGENT B0, `(.L_x_0) ;  /* 0x0000069000007945 */ /* 0x000fe20003800200 */
[C---:B--2---:R-:W-:Y:S01]  /*0090*/  FMUL R4, R6.reuse, 0.63661974668502807617 ;  /* 0x3f22f98306047820 */ /* 0x044fe20000400000 */
[----:B------:R-:W-:-:S03]  /*00a0*/  FSETP.GE.AND P0, PT, |R6|, 105615, PT ;  /* 0x47ce47800600780b */ /* 0x000fc60003f06200 */
[----:B------:R-:W0:Y:S02]  /*00b0*/  F2I.NTZ R7, R4 ;  /* 0x0000000400077305 */ /* 0x000e240000203100 */
[----:B0-----:R-:W-:-:S05]  /*00c0*/  I2FP.F32.S32 R5, R7 ;  /* 0x0000000700057245 */ /* 0x001fca0000201400 */
[----:B------:R-:W-:-:S04]  /*00d0*/  FFMA R8, R5, -1.5707962512969970703, R6 ;  /* 0xbfc90fda05087823 */ /* 0x000fc80000000006 */
[----:B------:R-:W-:-:S04]  /*00e0*/  FFMA R8, R5, -7.5497894158615963534e-08, R8 ;  /* 0xb3a2216805087823 */ /* 0x000fc80000000008 */
[----:B------:R-:W-:Y:S01]  /*00f0*/  FFMA R5, R5, -5.3903029534742383927e-15, R8 ;  /* 0xa7c234c505057823 */ /* 0x000fe20000000008 */
[----:B------:R-:W-:Y:S06]  /*0100*/  @!P0 BRA `(.L_x_1) ;  /* 0x0000000400808947 */ /* 0x000fec0003800000 */
[----:B------:R-:W-:-:S13]  /*0110*/  FSETP.NEU.AND P0, PT, |R6|, +INF , PT ;  /* 0x7f8000000600780b */ /* 0x000fda0003f0d200 */
[----:B------:R-:W-:Y:S01]  /*0120*/  @!P0 FMUL R5, RZ, R6 ;  /* 0x00000006ff058220 */ /* 0x000fe20000400000 */
[----:B------:R-:W-:Y:S01]  /*0130*/  @!P0 IMAD.MOV.U32 R7, RZ, RZ, RZ ;  /* 0x000000ffff078224 */ /* 0x000fe200078e00ff */
[----:B------:R-:W-:Y:S06]  /*0140*/  @!P0 BRA `(.L_x_1) ;  /* 0x0000000400708947 */ /* 0x000fec0003800000 */
[----:B------:R-:W-:Y:S01]  /*0150*/  IMAD.SHL.U32 R2, R6, 0x100, RZ ;  /* 0x0000010006027824 */ /* 0x000fe200078e00ff */
[----:B------:R-:W0:Y:S01]  /*0160*/  LDCU.64 UR8, c[0x4][URZ] ;  /* 0x01000000ff0877ac */ /* 0x000e220008000a00 */
[----:B------:R-:W-:Y:S02]  /*0170*/  IMAD.MOV.U32 R9, RZ, RZ, RZ ;  /* 0x000000ffff097224 */ /* 0x000fe400078e00ff */
[----:B------:R-:W-:Y:S01]  /*0180*/  IMAD.MOV.U32 R15, RZ, RZ, RZ ;  /* 0x000000ffff0f7224 */ /* 0x000fe200078e00ff */
[----:B------:R-:W-:Y:S01]  /*0190*/  LOP3.LUT R7, R2, 0x80000000, RZ, 0xfc, !PT ;  /* 0x8000000002077812 */ /* 0x000fe200078efcff */
[----:B------:R-:W-:Y:S01]  /*01a0*/  UMOV UR5, URZ ;  /* 0x000000ff00057c82 */ /* 0x000fe20008000000 */
[----:B------:R-:W-:-:S05]  /*01b0*/  UMOV UR4, URZ ;  /* 0x000000ff00047c82 */ /* 0x000fca0008000000 */
.L_x_2:
[----:B0-----:R-:W-:Y:S01]  /*01c0*/  MOV R4, UR8 ;  /* 0x0000000800047c02 */ /* 0x001fe20008000f00 */
[----:B------:R-:W-:-:S05]  /*01d0*/  IMAD.U32 R5, RZ, RZ, UR9 ;  /* 0x00000009ff057e24 */ /* 0x000fca000f8e00ff */
[----:B------:R-:W2:Y:S01]  /*01e0*/  LDG.E.CONSTANT R2, desc[UR6][R4.64] ;  /* 0x0000000604027981 */ /* 0x000ea2000c1e9900 */
[----:B------:R-:W-:Y:S01]  /*01f0*/  UIADD3 UR4, UPT, UPT, UR4, 0x1, URZ ;  /* 0x0000000104047890 */ /* 0x000fe2000fffe0ff */
[C---:B------:R-:W-:Y:S01]  /*0200*/  ISETP.EQ.AND P0, PT, R15.reuse, RZ, PT ;  /* 0x000000ff0f00720c */ /* 0x040fe20003f02270 */
[----:B------:R-:W-:Y:S01]  /*0210*/  UIADD3 UR8, UP1, UPT, UR8, 0x4, URZ ;  /* 0x0000000408087890 */ /* 0x000fe2000ff3e0ff */
[C---:B------:R-:W-:Y:S01]  /*0220*/  ISETP.EQ.AND P1, PT, R15.reuse, 0x4, PT ;  /* 0x000000040f00780c */ /* 0x040fe20003f22270 */
[----:B------:R-:W-:Y:S01]  /*0230*/  UISETP.NE.AND UP0, UPT, UR4, 0x6, UPT ;  /* 0x000000060400788c */ /* 0x000fe2000bf05270 */
[C---:B------:R-:W-:Y:S01]  /*0240*/  ISETP.EQ.AND P2, PT, R15.reuse, 0x8, PT ;  /* 0x000000080f00780c */ /* 0x040fe20003f42270 */
[----:B------:R-:W-:Y:S01]  /*0250*/  UIADD3.X UR9, UPT, UPT, URZ, UR9, URZ, UP1, !UPT ;  /* 0x00000009ff097290 */ /* 0x000fe20008ffe4ff */
[C---:B------:R-:W-:Y:S02]  /*0260*/  ISETP.EQ.AND P3, PT, R15.reuse, 0xc, PT ;  /* 0x0000000c0f00780c */ /* 0x040fe40003f62270 */
[----:B------:R-:W-:-:S02]  /*0270*/  ISETP.EQ.AND P4, PT, R15, 0x10, PT ;  /* 0x000000100f00780c */ /* 0x000fc40003f82270 */
[C---:B------:R-:W-:Y:S02]  /*0280*/  ISETP.EQ.AND P5, PT, R15.reuse, 0x14, PT ;  /* 0x000000140f00780c */ /* 0x040fe40003fa2270 */
[----:B------:R-:W-:Y:S01]  /*0290*/  IADD3 R15, PT, PT, R15, 0x4, RZ ;  /* 0x000000040f0f7810 */ /* 0x000fe20007ffe0ff */
[----:B--2---:R-:W-:-:S03]  /*02a0*/  IMAD.WIDE.U32 R2, R2, R7, RZ ;  /* 0x0000000702027225 */ /* 0x004fc600078e00ff */
[----:B------:R-:W-:-:S04]  /*02b0*/  IADD3 R2, P6, PT, R2, R9, RZ ;  /* 0x0000000902027210 */ /* 0x000fc80007fde0ff */
[----:B------:R-:W-:Y:S01]  /*02c0*/  IADD3.X R9, PT, PT, R3, UR5, RZ, P6, !PT ;  /* 0x0000000503097c10 */ /* 0x000fe2000b7fe4ff */
[--C-:B------:R-:W-:Y:S01]  /*02d0*/  @P0 IMAD.MOV.U32 R8, RZ, RZ, R2.reuse ;  /* 0x000000ffff080224 */ /* 0x100fe200078e0002 */
[----:B------:R-:W-:Y:S01]  /*02e0*/  @P2 MOV R11, R2 ;  /* 0x00000002000b2202 */ /* 0x000fe20000000f00 */
[--C-:B------:R-:W-:Y:S02]  /*02f0*/  @P1 IMAD.MOV.U32 R10, RZ, RZ, R2.reuse ;  /* 0x000000ffff0a1224 */ /* 0x100fe400078e0002 */
[--C-:B------:R-:W-:Y:S02]  /*0300*/  @P3 IMAD.MOV.U32 R12, RZ, RZ, R2.reuse ;  /* 0x000000ffff0c3224 */ /* 0x100fe400078e0002 */
[--C-:B------:R-:W-:Y:S02]  /*0310*/  @P4 IMAD.MOV.U32 R13, RZ, RZ, R2.reuse ;  /* 0x000000ffff0d4224 */ /* 0x100fe400078e0002 */
[----:B------:R-:W-:Y:S01]  /*0320*/  @P5 IMAD.MOV.U32 R14, RZ, RZ, R2 ;  /* 0x000000ffff0e5224 */ /* 0x000fe200078e0002 */
[----:B------:R-:W-:Y:S06]  /*0330*/  BRA.U UP0, `(.L_x_2) ;  /* 0xfffffffd00a07547 */ /* 0x000fec000b83ffff */
[----:B------:R-:W-:Y:S01]  /*0340*/  SHF.R.U32.HI R2, RZ, 0x17, R6 ;  /* 0x00000017ff027819 */ /* 0x000fe20000011606 */
[----:B------:R-:W-:Y:S03]  /*0350*/  BSSY.RECONVERGENT B1, `(.L_x_3) ;  /* 0x0000029000017945 */ /* 0x000fe60003800200 */
[C---:B------:R-:W-:Y:S02]  /*0360*/  LOP3.LUT R3, R2.reuse, 0xe0, RZ, 0xc0, !PT ;  /* 0x000000e002037812 */ /* 0x040fe400078ec0ff */
[----:B------:R-:W-:-:S03]  /*0370*/  LOP3.LUT P6, RZ, R2, 0x1f, RZ, 0xc0, !PT ;  /* 0x0000001f02ff7812 */ /* 0x000fc600078cc0ff */
[----:B------:R-:W-:-:S05]  /*0380*/  VIADD R3, R3, 0xffffff80 ;  /* 0xffffff8003037836 */ /* 0x000fca0000000000 */
[----:B------:R-:W-:-:S05]  /*0390*/  SHF.R.U32.HI R3, RZ, 0x5, R3 ;  /* 0x00000005ff037819 */ /* 0x000fca0000011603 */
[----:B------:R-:W-:-:S05]  /*03a0*/  IMAD.U32 R5, R3, -0x4, RZ ;  /* 0xfffffffc03057824 */ /* 0x000fca00078e00ff */
[C---:B------:R-:W-:Y:S02]  /*03b0*/  ISETP.EQ.AND P3, PT, R5.reuse, -0x18, PT ;  /* 0xffffffe80500780c */ /* 0x040fe40003f62270 */
[C---:B------:R-:W-:Y:S02]  /*03c0*/  ISETP.EQ.AND P4, PT, R5.reuse, -0x14, PT ;  /* 0xffffffec0500780c */ /* 0x040fe40003f82270 */
[C---:B------:R-:W-:Y:S02]  /*03d0*/  ISETP.EQ.AND P2, PT, R5.reuse, -0x10, PT ;  /* 0xfffffff00500780c */ /* 0x040fe40003f42270 */
[C---:B------:R-:W-:Y:S02]  /*03e0*/  ISETP.EQ.AND P1, PT, R5.reuse, -0xc, PT ;  /* 0xfffffff40500780c */ /* 0x040fe40003f22270 */
[C---:B------:R-:W-:Y:S02]  /*03f0*/  ISETP.EQ.AND P0, PT, R5.reuse, -0x8, PT ;  /* 0xfffffff80500780c */ /* 0x040fe40003f02270 */
[----:B------:R-:W-:-:S03]  /*0400*/  ISETP.EQ.AND P5, PT, R5, RZ, PT ;  /* 0x000000ff0500720c */ /* 0x000fc60003fa2270 */
[----:B------:R-:W-:Y:S01]  /*0410*/  @P3 IMAD.MOV.U32 R3, RZ, RZ, R8 ;  /* 0x000000ffff033224 */ /* 0x000fe200078e0008 */
[C---:B------:R-:W-:Y:S01]  /*0420*/  ISETP.EQ.AND P3, PT, R5.reuse, -0x4, PT ;  /* 0xfffffffc0500780c */ /* 0x040fe20003f62270 */
[----:B------:R-:W-:Y:S01]  /*0430*/  @P4 IMAD.MOV.U32 R3, RZ, RZ, R10 ;  /* 0x000000ffff034224 */ /* 0x000fe200078e000a */
[----:B------:R-:W-:Y:S01]  /*0440*/  @P4 MOV R4, R8 ;  /* 0x0000000800044202 */ /* 0x000fe20000000f00 */
[----:B------:R-:W-:Y:S01]  /*0450*/  @P2 IMAD.MOV.U32 R3, RZ, RZ, R11 ;  /* 0x000000ffff032224 */ /* 0x000fe200078e000b */
[----:B------:R-:W-:Y:S01]  /*0460*/  ISETP.EQ.AND P4, PT, R5, 0x4, PT ;  /* 0x000000040500780c */ /* 0x000fe20003f82270 */
[----:B------:R-:W-:Y:S02]  /*0470*/  @P1 IMAD.MOV.U32 R3, RZ, RZ, R12 ;  /* 0x000000ffff031224 */ /* 0x000fe400078e000c */
[----:B------:R-:W-:Y:S02]  /*0480*/  @P0 IMAD.MOV.U32 R3, RZ, RZ, R13 ;  /* 0x000000ffff030224 */ /* 0x000fe400078e000d */
[----:B------:R-:W-:Y:S01]  /*0490*/  @P2 IMAD.MOV.U32 R4, RZ, RZ, R10 ;  /* 0x000000ffff042224 */ /* 0x000fe200078e000a */
[----:B------:R-:W-:Y:S01]  /*04a0*/  @P1 MOV R4, R11 ;  /* 0x0000000b00041202 */ /* 0x000fe20000000f00 */
[----:B------:R-:W-:-:S02]  /*04b0*/  @P0 IMAD.MOV.U32 R4, RZ, RZ, R12 ;  /* 0x000000ffff040224 */ /* 0x000fc400078e000c */
[--C-:B------:R-:W-:Y:S01]  /*04c0*/  @P3 IMAD.MOV.U32 R3, RZ, RZ, R14.reuse ;  /* 0x000000ffff033224 */ /* 0x100fe200078e000e */
[----:B------:R-:W-:Y:S01]  /*04d0*/  @P3 MOV R4, R13 ;  /* 0x0000000d00043202 */ /* 0x000fe20000000f00 */
[----:B------:R-:W-:Y:S02]  /*04e0*/  @P5 IMAD.MOV.U32 R3, RZ, RZ, R9 ;  /* 0x000000ffff035224 */ /* 0x000fe400078e0009 */
[----:B------:R-:W-:Y:S01]  /*04f0*/  @P5 IMAD.MOV.U32 R4, RZ, RZ, R14 ;  /* 0x000000ffff045224 */ /* 0x000fe200078e000e */
[----:B------:R-:W-:Y:S01]  /*0500*/  @P4 MOV R4, R9 ;  /* 0x0000000900044202 */ /* 0x000fe20000000f00 */
[----:B------:R-:W-:Y:S01]  /*0510*/  IMAD.MOV.U32 R7, RZ, RZ, R3 ;  /* 0x000000ffff077224 */ /* 0x000fe200078e0003 */
[----:B------:R-:W-:Y:S06]  /*0520*/  @!P6 BRA `(.L_x_4) ;  /* 0x00000000002ce947 */ /* 0x000fec0003800000 */
[----:B------:R-:W-:Y:S01]  /*0530*/  @P2 IMAD.MOV.U32 R3, RZ, RZ, R8 ;  /* 0x000000ffff032224 */ /* 0x000fe200078e0008 */
[----:B------:R-:W-:Y:S01]  /*0540*/  LOP3.LUT R2, R2, 0x1f, RZ, 0xc0, !PT ;  /* 0x0000001f02027812 */ /* 0x000fe200078ec0ff */
[----:B------:R-:W-:Y:S01]  /*0550*/  @P1 IMAD.MOV.U32 R3, RZ, RZ, R10 ;  /* 0x000000ffff031224 */ /* 0x000fe200078e000a */
[----:B------:R-:W-:Y:S01]  /*0560*/  @P0 MOV R3, R11 ;  /* 0x0000000b00030202 */ /* 0x000fe20000000f00 */
[----:B------:R-:W-:Y:S01]  /*0570*/  @P3 IMAD.MOV.U32 R3, RZ, RZ, R12 ;  /* 0x000000ffff033224 */ /* 0x000fe200078e000c */
[----:B------:R-:W-:Y:S01]  /*0580*/  ISETP.EQ.AND P0, PT, R5, 0x8, PT ;  /* 0x000000080500780c */ /* 0x000fe20003f02270 */
[----:B------:R-:W-:Y:S01]  /*0590*/  @P5 IMAD.MOV.U32 R3, RZ, RZ, R13 ;  /* 0x000000ffff035224 */ /* 0x000fe200078e000d */
[----:B------:R-:W-:Y:S01]  /*05a0*/  SHF.L.W.U32.HI R7, R4, R2, R7 ;  /* 0x0000000204077219 */ /* 0x000fe20000010e07 */
[----:B------:R-:W-:-:S10]  /*05b0*/  @P4 IMAD.MOV.U32 R3, RZ, RZ, R14 ;  /* 0x000000ffff034224 */ /* 0x000fd400078e000e */
[----:B------:R-:W-:-:S04]  /*05c0*/  @P0 MOV R3, R9 ;  /* 0x0000000900030202 */ /* 0x000fc80000000f00 */
[----:B------:R-:W-:-:S07]  /*05d0*/  SHF.L.W.U32.HI R4, R3, R2, R4 ;  /* 0x0000000203047219 */ /* 0x000fce0000010e04 */
.L_x_4:
[----:B------:R-:W-:Y:S05]  /*05e0*/  BSYNC.RECONVERGENT B1 ;  /* 0x0000000000017941 */ /* 0x000fea0003800200 */
.L_x_3:
[C---:B------:R-:W-:Y:S01]  /*05f0*/  SHF.L.W.U32.HI R8, R4.reuse, 0x2, R7 ;  /* 0x0000000204087819 */ /* 0x040fe20000010e07 */
[----:B------:R-:W-:Y:S01]  /*0600*/  IMAD.SHL.U32 R4, R4, 0x4, RZ ;  /* 0x0000000404047824 */ /* 0x000fe200078e00ff */
[----:B------:R-:W-:Y:S01]  /*0610*/  UMOV UR4, 0x54442d19 ;  /* 0x54442d1900047882 */ /* 0x000fe20000000000 */
[----:B------:R-:W-:Y:S01]  /*0620*/  UMOV UR5, 0x3bf921fb ;  /* 0x3bf921fb00057882 */ /* 0x000fe20000000000 */
[----:B------:R-:W-:Y:S02]  /*0630*/  SHF.R.S32.HI R3, RZ, 0x1f, R8 ;  /* 0x0000001fff037819 */ /* 0x000fe40000011408 */
[----:B------:R-:W-:Y:S02]  /*0640*/  ISETP.GE.AND P0, PT, R6, RZ, PT ;  /* 0x000000ff0600720c */ /* 0x000fe40003f06270 */
[C---:B------:R-:W-:Y:S02]  /*0650*/  LOP3.LUT R4, R3.reuse, R4, RZ, 0x3c, !PT ;  /* 0x0000000403047212 */ /* 0x040fe400078e3cff */
[----:B------:R-:W-:-:S02]  /*0660*/  LOP3.LUT R5, R3, R8, RZ, 0x3c, !PT ;  /* 0x0000000803057212 */ /* 0x000fc400078e3cff */
[----:B------:R-:W-:Y:S02]  /*0670*/  SHF.R.U32.HI R7, RZ, 0x1e, R7 ;  /* 0x0000001eff077819 */ /* 0x000fe40000011607 */
[----:B------:R-:W0:Y:S01]  /*0680*/  I2F.F64.S64 R2, R4 ;  /* 0x0000000400027312 */ /* 0x000e220000301c00 */
[C---:B------:R-:W-:Y:S02]  /*0690*/  LOP3.LUT R6, R8.reuse, R6, RZ, 0x3c, !PT ;  /* 0x0000000608067212 */ /* 0x040fe400078e3cff */
[----:B------:R-:W-:Y:S02]  /*06a0*/  LEA.HI R7, R8, R7, RZ, 0x1 ;  /* 0x0000000708077211 */ /* 0x000fe400078f08ff */
[----:B------:R-:W-:-:S03]  /*06b0*/  ISETP.GE.AND P1, PT, R6, RZ, PT ;  /* 0x000000ff0600720c */ /* 0x000fc60003f26270 */
[----:B------:R-:W-:-:S04]  /*06c0*/  IMAD.MOV R6, RZ, RZ, -R7 ;  /* 0x000000ffff067224 */ /* 0x000fc800078e0a07 */
[----:B------:R-:W-:Y:S01]  /*06d0*/  @!P0 IMAD.MOV.U32 R7, RZ, RZ, R6 ;  /* 0x000000ffff078224 */ /* 0x000fe200078e0006 */
[----:B0-----:R-:W-:-:S10]  /*06e0*/  DMUL R2, R2, UR4 ;  /* 0x0000000402027c28 */ /* 0x001fd40008000000 */
[----:B------:R-:W0:Y:S02]  /*06f0*/  F2F.F32.F64 R2, R2 ;  /* 0x0000000200027310 */ /* 0x000e240000301000 */
[----:B0-----:R-:W-:-:S07]  /*0700*/  FSEL R5, -R2, R2, !P1 ;  /* 0x0000000202057208 */ /* 0x001fce0004800100 */
.L_x_1:
[----:B------:R-:W-:Y:S05]  /*0710*/  BSYNC.RECONVERGENT B0 ;  /* 0x0000000000007941 */ /* 0x000fea0003800200 */
.L_x_0:
[----:B------:R-:W-:Y:S01]  /*0720*/  MOV R6, R5 ;  /* 0x0000000500067202 */ /* 0x000fe20000000f00 */
[----:B------:R-:W-:Y:S01]  /*0730*/  IMAD.MOV.U32 R3, RZ, RZ, 0x3c190000 ;  /* 0x3c190000ff037424 */ /* 0x000fe200078e00ff */
[----:B------:R-:W-:Y:S02]  /*0740*/  LOP3.LUT R7, R7, 0x1, RZ, 0xc0, !PT ;  /* 0x0000000107077812 */ /* 0x000fe400078ec0ff */
[C---:B------:R-:W-:Y:S01]  /*0750*/  FSETP.NEU.AND P0, PT, |R6|.reuse, 0.00049096695147454738617, PT ;  /* 0x3a00b43c0600780b */ /* 0x040fe20003f0d200 */
[----:B------:R-:W-:Y:S01]  /*0760*/  FMUL R4, R6, R6 ;  /* 0x0000000606047220 */ /* 0x000fe20000400000 */
[----:B------:R-:W-:-:S03]  /*0770*/  ISETP.NE.U32.AND P1, PT, R7, 0x1, PT ;  /* 0x000000010700780c */ /* 0x000fc60003f25070 */
[----:B------:R-:W-:-:S04]  /*0780*/  FFMA R3, R4, R3, 0.003265380859375 ;  /* 0x3b56000004037423 */ /* 0x000fc80000000003 */
[----:B------:R-:W-:-:S04]  /*0790*/  FFMA R3, R4, R3, 0.0242919921875 ;  /* 0x3cc7000004037423 */ /* 0x000fc80000000003 */
[----:B------:R-:W-:-:S04]  /*07a0*/  FFMA R3, R4, R3, 0.053466796875 ;  /* 0x3d5b000004037423 */ /* 0x000fc80000000003 */
[C---:B------:R-:W-:Y:S02]  /*07b0*/  FFMA R5, R4.reuse, R3, 0.13337790966033935547 ;  /* 0x3e08943804057423 */ /* 0x040fe40000000003 */
[----:B------:R-:W0:Y:S02]  /*07c0*/  LDC.64 R2, c[0x0][0x380] ;  /* 0x0000e000ff027b82 */ /* 0x000e240000000a00 */
[C---:B------:R-:W-:Y:S01]  /*07d0*/  FFMA R5, R4.reuse, R5, 0.33333230018615722656 ;  /* 0x3eaaaa8804057423 */ /* 0x040fe20000000005 */
[----:B------:R-:W-:-:S04]  /*07e0*/  FMUL R4, R4, R6 ;  /* 0x0000000604047220 */ /* 0x000fc80000400000 */
[----:B------:R-:W-:-:S06]  /*07f0*/  @P0 FFMA R6, R5, R4, R6 ;  /* 0x0000000405060223 */ /* 0x000fcc0000000006 */
[----:B------:R-:W1:Y:S01]  /*0800*/  @!P1 MUFU.RCP R6, -R6 ;  /* 0x8000000600069308 */ /* 0x000e620000001000 */
[----:B0-----:R-:W-:-:S05]  /*0810*/  IMAD.WIDE.U32 R2, R0, 0x4, R2 ;  /* 0x0000000400027825 */ /* 0x001fca00078e0002 */
[----:B-1----:R-:W-:Y:S01]  /*0820*/  STG.E desc[UR6][R2.64], R6 ;  /* 0x0000000602007986 */ /* 0x002fe2000c101906 */
[----:B------:R-:W-:Y:S05]  /*0830*/  EXIT ;  /* 0x000000000000794d */ /* 0x000fea0003800000 */
.L_x_5:
[----:B------:R-:W-:-:S00]  /*0840*/  BRA `(.L_x_5) ;  /* 0xfffffffc00fc7947 */ /* 0x000fc0000383ffff */
[----:B------:R-:W-:-:S00]  /*0850*/  NOP ;  /* 0x0000000000007918 */ /* 0x000fc00000000000 */
        /* <DEDUP_REMOVED lines=10> */
.L_x_6:


//--------------------- .nv.global.init           --------------------------
	.section	.nv.global.init,"aw",@progbits
	.align	4
.nv.global.init:
	.type		__cudart_i2opi_f,@object
	.size		__cudart_i2opi_f,(.L_0 - __cudart_i2opi_f)
__cudart_i2opi_f:
        /*0000*/ 	.byte	0x41, 0x90, 0x43, 0x3c, 0x99, 0x95, 0x62, 0xdb, 0xc0, 0xdd, 0x34, 0xf5, 0xd1, 0x57, 0x27, 0xfc
        /*0010*/ 	.byte	0x29, 0x15, 0x44, 0x4e, 0x6e, 0x83, 0xf9, 0xa2
.L_0:


//--------------------- .nv.shared.reserved.0     --------------------------
	.section	.nv.shared.reserved.0,"aw",@nobits
	.weak		__nv_reservedSMEM_offset_0_alias
	.size		__nv_reservedSMEM_offset_0_alias, 0, 64
	.other		__nv_reservedSMEM_offset_0_alias,@"STO_CUDA_RESERVED_SHARED STV_DEFAULT"
__nv_reservedSMEM_offset_0_alias:
	.zero		0
	.zero		64


//--------------------- .nv.constant0.default_function_kernel --------------------------
	.section	.nv.constant0.default_function_kernel,"a",@progbits
	.sectionflags	@""
	.align	4
.nv.constant0.default_function_kernel:
	.zero		912


//--------------------- SYMBOLS --------------------------

	.type		.nv.reservedSmem.offset0,@object
	.size		.nv.reservedSmem.offset0,0x4
